	.headerflags	@"EF_CUDA_TEXMODE_UNIFIED EF_CUDA_64BIT_ADDRESS EF_CUDA_ACCELERATORS EF_CUDA_SM90 EF_CUDA_VIRTUAL_SM(EF_CUDA_SM90)"
	.elftype	@"ET_EXEC"


//--------------------- .nv.info                  --------------------------
	.section	.nv.info,"",@"SHT_CUDA_INFO"
	.align	4


	//----- nvinfo : EIATTR_REGCOUNT
	.align		4
        /*0000*/ 	.byte	0x04, 0x2f
        /*0002*/ 	.short	(.L_1 - .L_0)
	.align		4
.L_0:
        /*0004*/ 	.word	index@(triton_poi_fused_convolution_7)
        /*0008*/ 	.word	0x0000000c


	//----- nvinfo : EIATTR_MIN_STACK_SIZE
	.align		4
.L_1:
        /*000c*/ 	.byte	0x04, 0x12
        /*000e*/ 	.short	(.L_3 - .L_2)
	.align		4
.L_2:
        /*0010*/ 	.word	index@(triton_poi_fused_convolution_7)
        /*0014*/ 	.word	0x00000000


	//----- nvinfo : EIATTR_FRAME_SIZE
	.align		4
.L_3:
        /*0018*/ 	.byte	0x04, 0x11
        /*001a*/ 	.short	(.L_5 - .L_4)
	.align		4
.L_4:
        /*001c*/ 	.word	index@(triton_poi_fused_convolution_7)
        /*0020*/ 	.word	0x00000000


	//----- nvinfo : EIATTR_MIN_STACK_SIZE
	.align		4
.L_5:
        /*0024*/ 	.byte	0x04, 0x12
        /*0026*/ 	.short	(.L_7 - .L_6)
	.align		4
.L_6:
        /*0028*/ 	.word	index@(triton_poi_fused_convolution_7)
        /*002c*/ 	.word	0x00000000
.L_7:


//--------------------- .nv.info.triton_poi_fused_convolution_7 --------------------------
	.section	.nv.info.triton_poi_fused_convolution_7,"",@"SHT_CUDA_INFO"
	.sectionflags	@""
	.align	4


	//----- nvinfo : EIATTR_CUDA_API_VERSION
	.align		4
        /*0000*/ 	.byte	0x04, 0x37
        /*0002*/ 	.short	(.L_9 - .L_8)
.L_8:
        /*0004*/ 	.word	0x0000007c


	//----- nvinfo : EIATTR_KPARAM_INFO
	.align		4
.L_9:
        /*0008*/ 	.byte	0x04, 0x17
        /*000a*/ 	.short	(.L_11 - .L_10)
.L_10:
        /*000c*/ 	.word	0x00000000
        /*0010*/ 	.short	0x0002
        /*0012*/ 	.short	0x0010
        /*0014*/ 	.byte	0x00, 0xf0, 0x11, 0x00


	//----- nvinfo : EIATTR_KPARAM_INFO
	.align		4
.L_11:
        /*0018*/ 	.byte	0x04, 0x17
        /*001a*/ 	.short	(.L_13 - .L_12)
.L_12:
        /*001c*/ 	.word	0x00000000
        /*0020*/ 	.short	0x0001
        /*0022*/ 	.short	0x0008
        /*0024*/ 	.byte	0x00, 0xf4, 0x21, 0x00


	//----- nvinfo : EIATTR_KPARAM_INFO
	.align		4
.L_13:
        /*0028*/ 	.byte	0x04, 0x17
        /*002a*/ 	.short	(.L_15 - .L_14)
.L_14:
        /*002c*/ 	.word	0x00000000
        /*0030*/ 	.short	0x0000
        /*0032*/ 	.short	0x0000
        /*0034*/ 	.byte	0x00, 0xf4, 0x21, 0x00


	//----- nvinfo : EIATTR_SPARSE_MMA_MASK
	.align		4
.L_15:
        /*0038*/ 	.byte	0x03, 0x50
        /*003a*/ 	.short	0x0000


	//----- nvinfo : EIATTR_MAXREG_COUNT
	.align		4
        /*003c*/ 	.byte	0x03, 0x1b
        /*003e*/ 	.short	0x00ff


	//----- nvinfo : EIATTR_EXIT_INSTR_OFFSETS
	.align		4
        /*0040*/ 	.byte	0x04, 0x1c
        /*0042*/ 	.short	(.L_17 - .L_16)


	//   ....[0]....
.L_16:
        /*0044*/ 	.word	0x00000180


	//----- nvinfo : EIATTR_REQNTID
	.align		4
.L_17:
        /*0048*/ 	.byte	0x04, 0x10
        /*004a*/ 	.short	(.L_19 - .L_18)
.L_18:
        /*004c*/ 	.word	0x00000080
        /*0050*/ 	.word	0x00000001
        /*0054*/ 	.word	0x00000001


	//----- nvinfo : EIATTR_CBANK_PARAM_SIZE
	.align		4
.L_19:
        /*0058*/ 	.byte	0x03, 0x19
        /*005a*/ 	.short	0x0014


	//----- nvinfo : EIATTR_PARAM_CBANK
	.align		4
        /*005c*/ 	.byte	0x04, 0x0a
        /*005e*/ 	.short	(.L_21 - .L_20)
	.align		4
.L_20:
        /*0060*/ 	.word	index@(.nv.constant0.triton_poi_fused_convolution_7)
        /*0064*/ 	.short	0x0210
        /*0066*/ 	.short	0x0014


	//----- nvinfo : EIATTR_SW_WAR
	.align		4
.L_21:
        /*0068*/ 	.byte	0x04, 0x36
        /*006a*/ 	.short	(.L_23 - .L_22)
.L_22:
        /*006c*/ 	.word	0x00000008
.L_23:


//--------------------- .nv.callgraph             --------------------------
	.section	.nv.callgraph,"",@"SHT_CUDA_CALLGRAPH"
	.align	4
	.sectionentsize	8
	.align		4
        /*0000*/ 	.word	0x00000000
	.align		4
        /*0004*/ 	.word	0xffffffff
	.align		4
        /*0008*/ 	.word	0x00000000
	.align		4
        /*000c*/ 	.word	0xfffffffe
	.align		4
        /*0010*/ 	.word	0x00000000
	.align		4
        /*0014*/ 	.word	0xfffffffd
	.align		4
        /*0018*/ 	.word	0x00000000
	.align		4
        /*001c*/ 	.word	0xfffffffc


//--------------------- .text.triton_poi_fused_convolution_7 --------------------------
	.section	.text.triton_poi_fused_convolution_7,"ax",@progbits
	.align	128
        .global         triton_poi_fused_convolution_7
        .type           triton_poi_fused_convolution_7,@function
        .size           triton_poi_fused_convolution_7,(.L_x_1 - triton_poi_fused_convolution_7)
        .other          triton_poi_fused_convolution_7,@"STO_CUDA_ENTRY STV_DEFAULT"
triton_poi_fused_convolution_7:
.text.triton_poi_fused_convolution_7:
[----:B------:R-:W-:Y:S01]  /*0000*/  LDC R1, c[0x0][0x28] ;  /* 0x00000a00ff017b82 */ /* 0x000fe20000000800 */
[----:B------:R-:W1:Y:S07]  /*0010*/  S2R R0, SR_TID.X ;  /* 0x0000000000007919 */ /* 0x000e6e0000002100 */
[----:B------:R-:W2:Y:S01]  /*0020*/  LDC.64 R4, c[0x0][0x218] ;  /* 0x00008600ff047b82 */ /* 0x000ea20000000a00 */
[----:B------:R-:W-:Y:S01]  /*0030*/  ULDC.64 UR4, c[0x0][0x208] ;  /* 0x0000820000047ab9 */ /* 0x000fe20000000a00 */
[----:B------:R-:W3:Y:S06]  /*0040*/  S2R R7, SR_CTAID.X ;  /* 0x0000000000077919 */ /* 0x000eec0000002500 */
[----:B------:R-:W4:Y:S01]  /*0050*/  LDC.64 R2, c[0x0][0x210] ;  /* 0x00008400ff027b82 */ /* 0x000f220000000a00 */
[----:B-1----:R-:W-:Y:S01]  /*0060*/  IMAD.SHL.U32 R0, R0, 0x2, RZ ;  /* 0x0000000200007824 */ /* 0x002fe200078e00ff */
[----:B---3--:R-:W-:-:S04]  /*0070*/  SHF.R.S32.HI R6, RZ, 0x17, R7 ;  /* 0x00000017ff067819 */ /* 0x008fc80000011407 */
[----:B------:R-:W-:Y:S02]  /*0080*/  LOP3.LUT R0, R0, 0xfe, RZ, 0xc0, !PT ;  /* 0x000000fe00007812 */ /* 0x000fe400078ec0ff */
[----:B------:R-:W-:-:S03]  /*0090*/  SGXT R6, R6, 0x1 ;  /* 0x000000010606781a */ /* 0x000fc60000000200 */
[----:B------:R-:W-:-:S04]  /*00a0*/  IMAD R7, R7, 0x100, R0 ;  /* 0x0000010007077824 */ /* 0x000fc800078e0200 */
[----:B----4-:R-:W-:Y:S01]  /*00b0*/  IMAD.WIDE R2, R7, 0x4, R2 ;  /* 0x0000000407027825 */ /* 0x010fe200078e0202 */
[----:B------:R-:W-:-:S04]  /*00c0*/  LEA.HI R6, R6, R7, RZ, 0x2 ;  /* 0x0000000706067211 */ /* 0x000fc800078f10ff */
[--C-:B------:R-:W-:Y:S02]  /*00d0*/  SHF.R.S32.HI R0, RZ, 0x2, R6.reuse ;  /* 0x00000002ff007819 */ /* 0x100fe40000011406 */
[----:B------:R-:W-:Y:S02]  /*00e0*/  SHF.R.S32.HI R9, RZ, 0x1f, R6 ;  /* 0x0000001fff097819 */ /* 0x000fe40000011406 */
[----:B------:R-:W3:Y:S02]  /*00f0*/  LDG.E.64 R6, desc[UR4][R2.64] ;  /* 0x0000000402067981 */ /* 0x000ee4000c1e1b00 */
[----:B------:R-:W-:-:S04]  /*0100*/  LEA.HI R9, R9, R0, RZ, 0x8 ;  /* 0x0000000009097211 */ /* 0x000fc800078f40ff */
[----:B------:R-:W-:-:S05]  /*0110*/  LOP3.LUT R9, R9, 0xffffff00, RZ, 0xc0, !PT ;  /* 0xffffff0009097812 */ /* 0x000fca00078ec0ff */
[----:B------:R-:W-:-:S04]  /*0120*/  IMAD.IADD R9, R0, 0x1, -R9 ;  /* 0x0000000100097824 */ /* 0x000fc800078e0a09 */
[----:B--2---:R-:W-:-:S06]  /*0130*/  IMAD.WIDE R4, R9, 0x4, R4 ;  /* 0x0000000409047825 */ /* 0x004fcc00078e0204 */
[----:B------:R-:W3:Y:S02]  /*0140*/  LDG.E.EL R4, desc[UR4][R4.64] ;  /* 0x0000000404047981 */ /* 0x000ee4000c2e1900 */
[--C-:B---3--:R-:W-:Y:S01]  /*0150*/  FADD R6, R6, R4.reuse ;  /* 0x0000000406067221 */ /* 0x108fe20000000000 */
[----:B------:R-:W-:-:S05]  /*0160*/  FADD R7, R7, R4 ;  /* 0x0000000407077221 */ /* 0x000fca0000000000 */
[----:B------:R-:W-:Y:S01]  /*0170*/  STG.E.64 desc[UR4][R2.64], R6 ;  /* 0x0000000602007986 */ /* 0x000fe2000c101b04 */
[----:B------:R-:W-:Y:S05]  /*0180*/  EXIT ;  /* 0x000000000000794d */ /* 0x000fea0003800000 */
.L_x_0:
[----:B------:R-:W-:-:S00]  /*0190*/  BRA `(.L_x_0) ;  /* 0xfffffffc00fc7947 */ /* 0x000fc0000383ffff */
[----:B------:R-:W-:-:S00]  /*01a0*/  NOP ;  /* 0x0000000000007918 */ /* 0x000fc00000000000 */
        /* <DEDUP_REMOVED lines=13> */
.L_x_1:


//--------------------- .nv.constant0.triton_poi_fused_convolution_7 --------------------------
	.section	.nv.constant0.triton_poi_fused_convolution_7,"a",@progbits
	.sectionflags	@""
	.align	4
.nv.constant0.triton_poi_fused_convolution_7:
	.zero		548
